






.version 4.3
.target sm_20
.address_size 64


.global .align 8 .b8 _ZTVSt9basic_iosIcSt11char_traitsIcEE[32];
.global .align 8 .b8 _ZTTSi[8];
.global .align 8 .b8 _ZTVSt15basic_streambufIcSt11char_traitsIcEE[128];
.global .align 8 .b8 _ZTVSt13basic_filebufIcSt11char_traitsIcEE[128];
.global .align 8 .b8 _ZTTSt14basic_ifstreamIcSt11char_traitsIcEE[8];
.global .align 8 .b8 _ZTTSo[8];
.global .align 8 .b8 _ZTTSd[8];
.global .align 8 .b8 _ZTVSt15basic_stringbufIcSt11char_traitsIcESaIcEE[128];
.global .align 8 .b8 _ZTTSt18basic_stringstreamIcSt11char_traitsIcESaIcEE[8];

.visible .entry _Z5haxpyi6__halfPKS_PS_(
.param .u32 _Z5haxpyi6__halfPKS_PS__param_0,
.param .align 2 .b8 _Z5haxpyi6__halfPKS_PS__param_1[2],
.param .u64 _Z5haxpyi6__halfPKS_PS__param_2,
.param .u64 _Z5haxpyi6__halfPKS_PS__param_3
)
{
.reg .pred %p<3>;
.reg .b16 %rs<7>;
.reg .f32 %f<5>;
.reg .b32 %r<11>;
.reg .b64 %rd<8>;


ld.param.u32 %r6, [_Z5haxpyi6__halfPKS_PS__param_0];
ld.param.u16 %rs2, [_Z5haxpyi6__halfPKS_PS__param_1];
ld.param.u64 %rd3, [_Z5haxpyi6__halfPKS_PS__param_2];
ld.param.u64 %rd4, [_Z5haxpyi6__halfPKS_PS__param_3];
mov.u32 %r7, %ctaid.x;
mov.u32 %r1, %ntid.x;
mov.u32 %r8, %tid.x;
mad.lo.s32 %r10, %r7, %r1, %r8;
setp.ge.s32	%p1, %r10, %r6;
@%p1 bra BB0_3;

cvta.to.global.u64 %rd1, %rd4;
cvta.to.global.u64 %rd2, %rd3;
mov.u32 %r9, %nctaid.x;
mul.lo.s32 %r3, %r9, %r1;

BB0_2:

	{ cvt.f32.f16 %f1, %rs2;}


	mul.wide.s32 %rd5, %r10, 2;
add.s64 %rd6, %rd2, %rd5;
ld.global.u16 %rs4, [%rd6];

	{ cvt.f32.f16 %f2, %rs4;}


	add.s64 %rd7, %rd1, %rd5;
ld.global.u16 %rs5, [%rd7];

	{ cvt.f32.f16 %f3, %rs5;}


	fma.rn.f32 %f4, %f1, %f2, %f3;

	{ cvt.rn.f16.f32 %rs6, %f4;}


	st.global.u16 [%rd7], %rs6;
add.s32 %r10, %r10, %r3;
setp.lt.s32	%p2, %r10, %r6;
@%p2 bra BB0_2;

BB0_3:
ret;
}




// ===== COMPILED SASS (sm_100) =====

	.target	sm_100

	.elftype	@"ET_EXEC"


//--------------------- .note.nv.tkinfo           --------------------------
	.section	.note.nv.tkinfo,"",@"SHT_NOTE"
	.sectionflags	@"SHF_NOTE_NV_TKINFO"
	.tkinfo
        /*0018*/ 	.word	0x00000002
        /*0030*/ 	.string	""
        /*0030*/ 	.string	"ptxas"
        /*0030*/ 	.string	"Cuda compilation tools, release 13.0, V13.0.88"
        /*0030*/ 	.string	"Build cuda_13.0.r13.0/compiler.36424714_0"
        /*0030*/ 	.string	"-arch sm_100 "



//--------------------- .note.nv.cuinfo           --------------------------
	.section	.note.nv.cuinfo,"",@"SHT_NOTE"
	.sectionflags	@"SHF_NOTE_NV_CUINFO"
        /*0018*/ 	.short	0x0002
        /*001a*/ 	.short	0x0014
        /*001c*/ 	.short	0x0082
	.zero		2


//--------------------- .nv.info                  --------------------------
	.section	.nv.info,"",@"SHT_CUDA_INFO"
	.align	4


	//----- nvinfo : EIATTR_REGCOUNT
	.align		4
        /*0000*/ 	.byte	0x04, 0x2f
        /*0002*/ 	.short	(.L_10 - .L_9)
	.align		4
.L_9:
        /*0004*/ 	.word	index@(_Z5haxpyi6__halfPKS_PS_)
        /*0008*/ 	.word	0x00000012


	//----- nvinfo : EIATTR_FRAME_SIZE
	.align		4
.L_10:
        /*000c*/ 	.byte	0x04, 0x11
        /*000e*/ 	.short	(.L_12 - .L_11)
	.align		4
.L_11:
        /*0010*/ 	.word	index@(_Z5haxpyi6__halfPKS_PS_)
        /*0014*/ 	.word	0x00000000


	//----- nvinfo : EIATTR_MIN_STACK_SIZE
	.align		4
.L_12:
        /*0018*/ 	.byte	0x04, 0x12
        /*001a*/ 	.short	(.L_14 - .L_13)
	.align		4
.L_13:
        /*001c*/ 	.word	index@(_Z5haxpyi6__halfPKS_PS_)
        /*0020*/ 	.word	0x00000000
.L_14:


//--------------------- .nv.compat                --------------------------
	.section	.nv.compat,"",@"SHT_CUDA_COMPAT_INFO"
	.align	4
        /*0000*/ 	.byte	0x02, 0x09, 0x00, 0x00, 0x02, 0x02, 0x01, 0x00, 0x02, 0x05, 0x05, 0x00, 0x03, 0x07, 0x01, 0x01
        /*0010*/ 	.byte	0x02, 0x03, 0x00, 0x00, 0x02, 0x06, 0x01, 0x00, 0x04, 0x0b, 0x08, 0x00, 0x09, 0x00, 0x00, 0x00
        /*0020*/ 	.byte	0x00, 0x00, 0x00, 0x00


//--------------------- .nv.info._Z5haxpyi6__halfPKS_PS_ --------------------------
	.section	.nv.info._Z5haxpyi6__halfPKS_PS_,"",@"SHT_CUDA_INFO"
	.sectionflags	@""
	.align	4


	//----- nvinfo : EIATTR_CUDA_API_VERSION
	.align		4
        /*0000*/ 	.byte	0x04, 0x37
        /*0002*/ 	.short	(.L_16 - .L_15)
.L_15:
        /*0004*/ 	.word	0x00000082


	//----- nvinfo : EIATTR_KPARAM_INFO
	.align		4
.L_16:
        /*0008*/ 	.byte	0x04, 0x17
        /*000a*/ 	.short	(.L_18 - .L_17)
.L_17:
        /*000c*/ 	.word	0x00000000
        /*0010*/ 	.short	0x0003
        /*0012*/ 	.short	0x0010
        /*0014*/ 	.byte	0x00, 0xf0, 0x21, 0x00


	//----- nvinfo : EIATTR_KPARAM_INFO
	.align		4
.L_18:
        /*0018*/ 	.byte	0x04, 0x17
        /*001a*/ 	.short	(.L_20 - .L_19)
.L_19:
        /*001c*/ 	.word	0x00000000
        /*0020*/ 	.short	0x0002
        /*0022*/ 	.short	0x0008
        /*0024*/ 	.byte	0x00, 0xf0, 0x21, 0x00


	//----- nvinfo : EIATTR_KPARAM_INFO
	.align		4
.L_20:
        /*0028*/ 	.byte	0x04, 0x17
        /*002a*/ 	.short	(.L_22 - .L_21)
.L_21:
        /*002c*/ 	.word	0x00000000
        /*0030*/ 	.short	0x0001
        /*0032*/ 	.short	0x0004
        /*0034*/ 	.byte	0x00, 0xf0, 0x09, 0x00


	//----- nvinfo : EIATTR_KPARAM_INFO
	.align		4
.L_22:
        /*0038*/ 	.byte	0x04, 0x17
        /*003a*/ 	.short	(.L_24 - .L_23)
.L_23:
        /*003c*/ 	.word	0x00000000
        /*0040*/ 	.short	0x0000
        /*0042*/ 	.short	0x0000
        /*0044*/ 	.byte	0x00, 0xf0, 0x11, 0x00


	//----- nvinfo : EIATTR_SPARSE_MMA_MASK
	.align		4
.L_24:
        /*0048*/ 	.byte	0x03, 0x50
        /*004a*/ 	.short	0x0000


	//----- nvinfo : EIATTR_MAXREG_COUNT
	.align		4
        /*004c*/ 	.byte	0x03, 0x1b
        /*004e*/ 	.short	0x00ff


	//----- nvinfo : EIATTR_MERCURY_ISA_VERSION
	.align		4
        /*0050*/ 	.byte	0x03, 0x5f
        /*0052*/ 	.short	0x0101


	//----- nvinfo : EIATTR_VRC_CTA_INIT_COUNT
	.align		4
        /*0054*/ 	.byte	0x02, 0x4a
	.zero		1
	.zero		1


	//----- nvinfo : EIATTR_EXIT_INSTR_OFFSETS
	.align		4
        /*0058*/ 	.byte	0x04, 0x1c
        /*005a*/ 	.short	(.L_26 - .L_25)


	//   ....[0]....
.L_25:
        /*005c*/ 	.word	0x00000070


	//   ....[1]....
        /*0060*/ 	.word	0x000001b0


	//----- nvinfo : EIATTR_CRS_STACK_SIZE
	.align		4
.L_26:
        /*0064*/ 	.byte	0x04, 0x1e
        /*0066*/ 	.short	(.L_28 - .L_27)
.L_27:
        /*0068*/ 	.word	0x00000000


	//----- nvinfo : EIATTR_CBANK_PARAM_SIZE
	.align		4
.L_28:
        /*006c*/ 	.byte	0x03, 0x19
        /*006e*/ 	.short	0x0018


	//----- nvinfo : EIATTR_PARAM_CBANK
	.align		4
        /*0070*/ 	.byte	0x04, 0x0a
        /*0072*/ 	.short	(.L_30 - .L_29)
	.align		4
.L_29:
        /*0074*/ 	.word	index@(.nv.constant0._Z5haxpyi6__halfPKS_PS_)
        /*0078*/ 	.short	0x0380
        /*007a*/ 	.short	0x0018


	//----- nvinfo : EIATTR_SW_WAR
	.align		4
.L_30:
        /*007c*/ 	.byte	0x04, 0x36
        /*007e*/ 	.short	(.L_32 - .L_31)
.L_31:
        /*0080*/ 	.word	0x00000008
.L_32:


//--------------------- .nv.callgraph             --------------------------
	.section	.nv.callgraph,"",@"SHT_CUDA_CALLGRAPH"
	.align	4
	.sectionentsize	8
	.align		4
        /*0000*/ 	.word	0x00000000
	.align		4
        /*0004*/ 	.word	0xffffffff
	.align		4
        /*0008*/ 	.word	0x00000000
	.align		4
        /*000c*/ 	.word	0xfffffffe
	.align		4
        /*0010*/ 	.word	0x00000000
	.align		4
        /*0014*/ 	.word	0xfffffffd
	.align		4
        /*0018*/ 	.word	0x00000000
	.align		4
        /*001c*/ 	.word	0xfffffffc


//--------------------- .nv.constant4             --------------------------
	.section	.nv.constant4,"a",@progbits
	.align	8
	.align		8
.nv.constant4:
        /*0000*/ 	.dword	_ZTVSt9basic_iosIcSt11char_traitsIcEE
	.align		8
        /*0008*/ 	.dword	_ZTTSi
	.align		8
        /*0010*/ 	.dword	_ZTVSt15basic_streambufIcSt11char_traitsIcEE
	.align		8
        /*0018*/ 	.dword	_ZTVSt13basic_filebufIcSt11char_traitsIcEE
	.align		8
        /*0020*/ 	.dword	_ZTTSt14basic_ifstreamIcSt11char_traitsIcEE
	.align		8
        /*0028*/ 	.dword	_ZTTSo
	.align		8
        /*0030*/ 	.dword	_ZTTSd
	.align		8
        /*0038*/ 	.dword	_ZTVSt15basic_stringbufIcSt11char_traitsIcESaIcEE
	.align		8
        /*0040*/ 	.dword	_ZTTSt18basic_stringstreamIcSt11char_traitsIcESaIcEE


//--------------------- .text._Z5haxpyi6__halfPKS_PS_ --------------------------
	.section	.text._Z5haxpyi6__halfPKS_PS_,"ax",@progbits
	.align	128
        .global         _Z5haxpyi6__halfPKS_PS_
        .type           _Z5haxpyi6__halfPKS_PS_,@function
        .size           _Z5haxpyi6__halfPKS_PS_,(.L_x_2 - _Z5haxpyi6__halfPKS_PS_)
        .other          _Z5haxpyi6__halfPKS_PS_,@"STO_CUDA_ENTRY STV_DEFAULT"
_Z5haxpyi6__halfPKS_PS_:
.text._Z5haxpyi6__halfPKS_PS_:
[----:B------:R-:W-:Y:S01]  /*0000*/  LDC R1, c[0x0][0x37c] ;  /* 0x0000df00ff017b82 */ /* 0x000fe20000000800 */
[----:B------:R-:W0:Y:S07]  /*0010*/  S2R R0, SR_TID.X ;  /* 0x0000000000007919 */ /* 0x000e2e0000002100 */
[----:B------:R-:W0:Y:S01]  /*0020*/  S2UR UR4, SR_CTAID.X ;  /* 0x00000000000479c3 */ /* 0x000e220000002500 */
[----:B------:R-:W1:Y:S07]  /*0030*/  LDCU UR5, c[0x0][0x380] ;  /* 0x00007000ff0577ac */ /* 0x000e6e0008000800 */
[----:B------:R-:W0:Y:S02]  /*0040*/  LDC R11, c[0x0][0x360] ;  /* 0x0000d800ff0b7b82 */ /* 0x000e240000000800 */
[----:B0-----:R-:W-:-:S05]  /*0050*/  IMAD R0, R11, UR4, R0 ;  /* 0x000000040b007c24 */ /* 0x001fca000f8e0200 */
[----:B-1----:R-:W-:-:S13]  /*0060*/  ISETP.GE.AND P0, PT, R0, UR5, PT ;  /* 0x0000000500007c0c */ /* 0x002fda000bf06270 */
[----:B------:R-:W-:Y:S05]  /*0070*/  @P0 EXIT ;  /* 0x000000000000094d */ /* 0x000fea0003800000 */
[----:B------:R-:W0:Y:S01]  /*0080*/  LDC.U16 R10, c[0x0][0x384] ;  /* 0x0000e100ff0a7b82 */ /* 0x000e220000000400 */
[----:B------:R-:W1:Y:S01]  /*0090*/  LDCU UR4, c[0x0][0x370] ;  /* 0x00006e00ff0477ac */ /* 0x000e620008000800 */
[----:B------:R-:W2:Y:S06]  /*00a0*/  LDCU.64 UR6, c[0x0][0x358] ;  /* 0x00006b00ff0677ac */ /* 0x000eac0008000a00 */
[----:B------:R-:W3:Y:S08]  /*00b0*/  LDC.64 R2, c[0x0][0x388] ;  /* 0x0000e200ff027b82 */ /* 0x000ef00000000a00 */
[----:B------:R-:W4:Y:S01]  /*00c0*/  LDC.64 R4, c[0x0][0x390] ;  /* 0x0000e400ff047b82 */ /* 0x000f220000000a00 */
[----:B-1----:R-:W-:-:S02]  /*00d0*/  IMAD R11, R11, UR4, RZ ;  /* 0x000000040b0b7c24 */ /* 0x002fc4000f8e02ff */
[----:B0-2---:R-:W-:-:S07]  /*00e0*/  HADD2.F32 R10, -RZ, R10.H0_H0 ;  /* 0x2000000aff0a7230 */ /* 0x005fce0000004100 */
.L_x_0:
[----:B---3--:R-:W-:-:S04]  /*00f0*/  IMAD.WIDE R6, R0, 0x2, R2 ;  /* 0x0000000200067825 */ /* 0x008fc800078e0202 */
[----:B0---4-:R-:W-:Y:S02]  /*0100*/  IMAD.WIDE R8, R0, 0x2, R4 ;  /* 0x0000000200087825 */ /* 0x011fe400078e0204 */
[----:B------:R-:W2:Y:S04]  /*0110*/  LDG.E.U16 R6, desc[UR6][R6.64] ;  /* 0x0000000606067981 */ /* 0x000ea8000c1e1500 */
[----:B------:R-:W3:Y:S01]  /*0120*/  LDG.E.U16 R12, desc[UR6][R8.64] ;  /* 0x00000006080c7981 */ /* 0x000ee2000c1e1500 */
[----:B------:R-:W-:-:S04]  /*0130*/  IADD3 R0, PT, PT, R11, R0, RZ ;  /* 0x000000000b007210 */ /* 0x000fc80007ffe0ff */
[----:B------:R-:W-:Y:S01]  /*0140*/  ISETP.GE.AND P0, PT, R0, UR5, PT ;  /* 0x0000000500007c0c */ /* 0x000fe2000bf06270 */
[----:B--2---:R-:W-:Y:S02]  /*0150*/  HADD2.F32 R13, -RZ, R6.H0_H0 ;  /* 0x20000006ff0d7230 */ /* 0x004fe40000004100 */
[----:B---3--:R-:W-:-:S05]  /*0160*/  HADD2.F32 R15, -RZ, R12.H0_H0 ;  /* 0x2000000cff0f7230 */ /* 0x008fca0000004100 */
[----:B------:R-:W-:-:S05]  /*0170*/  FFMA R13, R10, R13, R15 ;  /* 0x0000000d0a0d7223 */ /* 0x000fca000000000f */
[----:B------:R-:W-:-:S05]  /*0180*/  F2FP.F16.F32.PACK_AB R13, RZ, R13 ;  /* 0x0000000dff0d723e */ /* 0x000fca00000000ff */
[----:B------:R0:W-:Y:S01]  /*0190*/  STG.E.U16 desc[UR6][R8.64], R13 ;  /* 0x0000000d08007986 */ /* 0x0001e2000c101506 */
[----:B------:R-:W-:Y:S05]  /*01a0*/  @!P0 BRA `(.L_x_0) ;  /* 0xfffffffc00d08947 */ /* 0x000fea000383ffff */
[----:B------:R-:W-:Y:S05]  /*01b0*/  EXIT ;  /* 0x000000000000794d */ /* 0x000fea0003800000 */
.L_x_1:
[----:B------:R-:W-:-:S00]  /*01c0*/  BRA `(.L_x_1) ;  /* 0xfffffffc00fc7947 */ /* 0x000fc0000383ffff */
[----:B------:R-:W-:-:S00]  /*01d0*/  NOP ;  /* 0x0000000000007918 */ /* 0x000fc00000000000 */
        /* <DEDUP_REMOVED lines=10> */
.L_x_2:


//--------------------- .nv.shared.reserved.0     --------------------------
	.section	.nv.shared.reserved.0,"aw",@nobits
	.weak		__nv_reservedSMEM_offset_0_alias
	.size		__nv_reservedSMEM_offset_0_alias, 0, 64
	.other		__nv_reservedSMEM_offset_0_alias,@"STO_CUDA_RESERVED_SHARED STV_DEFAULT"
__nv_reservedSMEM_offset_0_alias:
	.zero		0
	.zero		64


//--------------------- .nv.global                --------------------------
	.section	.nv.global,"aw",@nobits
	.align	8
.nv.global:
	.type		_ZTTSt18basic_stringstreamIcSt11char_traitsIcESaIcEE,@object
	.size		_ZTTSt18basic_stringstreamIcSt11char_traitsIcESaIcEE,(_ZTTSt14basic_ifstreamIcSt11char_traitsIcEE - _ZTTSt18basic_stringstreamIcSt11char_traitsIcESaIcEE)
_ZTTSt18basic_stringstreamIcSt11char_traitsIcESaIcEE:
	.zero		8
	.type		_ZTTSt14basic_ifstreamIcSt11char_traitsIcEE,@object
	.size		_ZTTSt14basic_ifstreamIcSt11char_traitsIcEE,(_ZTTSd - _ZTTSt14basic_ifstreamIcSt11char_traitsIcEE)
_ZTTSt14basic_ifstreamIcSt11char_traitsIcEE:
	.zero		8
	.type		_ZTTSd,@object
	.size		_ZTTSd,(_ZTTSi - _ZTTSd)
_ZTTSd:
	.zero		8
	.type		_ZTTSi,@object
	.size		_ZTTSi,(_ZTTSo - _ZTTSi)
_ZTTSi:
	.zero		8
	.type		_ZTTSo,@object
	.size		_ZTTSo,(_ZTVSt9basic_iosIcSt11char_traitsIcEE - _ZTTSo)
_ZTTSo:
	.zero		8
	.type		_ZTVSt9basic_iosIcSt11char_traitsIcEE,@object
	.size		_ZTVSt9basic_iosIcSt11char_traitsIcEE,(_ZTVSt15basic_streambufIcSt11char_traitsIcEE - _ZTVSt9basic_iosIcSt11char_traitsIcEE)
_ZTVSt9basic_iosIcSt11char_traitsIcEE:
	.zero		32
	.type		_ZTVSt15basic_streambufIcSt11char_traitsIcEE,@object
	.size		_ZTVSt15basic_streambufIcSt11char_traitsIcEE,(_ZTVSt13basic_filebufIcSt11char_traitsIcEE - _ZTVSt15basic_streambufIcSt11char_traitsIcEE)
_ZTVSt15basic_streambufIcSt11char_traitsIcEE:
	.zero		128
	.type		_ZTVSt13basic_filebufIcSt11char_traitsIcEE,@object
	.size		_ZTVSt13basic_filebufIcSt11char_traitsIcEE,(_ZTVSt15basic_stringbufIcSt11char_traitsIcESaIcEE - _ZTVSt13basic_filebufIcSt11char_traitsIcEE)
_ZTVSt13basic_filebufIcSt11char_traitsIcEE:
	.zero		128
	.type		_ZTVSt15basic_stringbufIcSt11char_traitsIcESaIcEE,@object
	.size		_ZTVSt15basic_stringbufIcSt11char_traitsIcESaIcEE,(.L_7 - _ZTVSt15basic_stringbufIcSt11char_traitsIcESaIcEE)
_ZTVSt15basic_stringbufIcSt11char_traitsIcESaIcEE:
	.zero		128
.L_7:


//--------------------- .nv.constant0._Z5haxpyi6__halfPKS_PS_ --------------------------
	.section	.nv.constant0._Z5haxpyi6__halfPKS_PS_,"a",@progbits
	.sectionflags	@""
	.align	4
.nv.constant0._Z5haxpyi6__halfPKS_PS_:
	.zero		920


//--------------------- SYMBOLS --------------------------

	.type		.nv.reservedSmem.offset0,@object
	.size		.nv.reservedSmem.offset0,0x4
